//
// Generated by NVIDIA NVVM Compiler
//
// Compiler Build ID: CL-36424714
// Cuda compilation tools, release 13.0, V13.0.88
// Based on NVVM 20.0.0
//

.version 9.0
.target sm_100
.address_size 64

	// .globl	_Z14maxpool_kernelPfS_Piii
.const .align 4 .b8 d_a_size[12];
.const .align 4 .b8 d_out_size[12];
// _ZZ14maxpool_kernelPfS_PiiiE6shared has been demoted

.visible .entry _Z14maxpool_kernelPfS_Piii(
	.param .u64 .ptr .align 1 _Z14maxpool_kernelPfS_Piii_param_0,
	.param .u64 .ptr .align 1 _Z14maxpool_kernelPfS_Piii_param_1,
	.param .u64 .ptr .align 1 _Z14maxpool_kernelPfS_Piii_param_2,
	.param .u32 _Z14maxpool_kernelPfS_Piii_param_3,
	.param .u32 _Z14maxpool_kernelPfS_Piii_param_4
)
{
	.reg .pred 	%p<50>;
	.reg .b32 	%r<165>;
	.reg .b32 	%f<84>;
	.reg .b64 	%rd<13>;
	// demoted variable
	.shared .align 4 .b8 _ZZ14maxpool_kernelPfS_PiiiE6shared[2048];
	ld.param.u64 	%rd1, [_Z14maxpool_kernelPfS_Piii_param_0];
	ld.param.u64 	%rd2, [_Z14maxpool_kernelPfS_Piii_param_1];
	ld.param.u64 	%rd3, [_Z14maxpool_kernelPfS_Piii_param_2];
	ld.param.u32 	%r46, [_Z14maxpool_kernelPfS_Piii_param_3];
	ld.param.u32 	%r47, [_Z14maxpool_kernelPfS_Piii_param_4];
	mov.u32 	%r48, %tid.x;
	mov.u32 	%r49, %tid.y;
	mov.u32 	%r1, %ctaid.x;
	mov.u32 	%r2, %ctaid.y;
	mov.u32 	%r3, %ctaid.z;
	or.b32  	%r4, %r49, %r48;
	ld.const.u32 	%r50, [d_a_size];
	ld.const.u32 	%r51, [d_a_size+4];
	ld.const.u32 	%r53, [d_a_size+8];
	ld.const.u32 	%r5, [d_out_size+4];
	ld.const.u32 	%r6, [d_out_size+8];
	mul.lo.s32 	%r7, %r46, %r2;
	add.s32 	%r55, %r7, %r48;
	mul.lo.s32 	%r8, %r47, %r3;
	add.s32 	%r57, %r8, %r49;
	mad.lo.s32 	%r59, %r51, %r1, %r55;
	mad.lo.s32 	%r9, %r59, %r53, %r57;
	mad.lo.s32 	%r10, %r47, %r48, %r49;
	setp.ge.s32 	%p1, %r1, %r50;
	setp.ge.s32 	%p2, %r55, %r51;
	or.pred  	%p3, %p1, %p2;
	setp.ge.s32 	%p4, %r57, %r53;
	or.pred  	%p5, %p3, %p4;
	@%p5 bra 	$L__BB0_17;
	ld.const.u32 	%r60, [d_out_size];
	setp.ge.s32 	%p6, %r1, %r60;
	setp.ge.s32 	%p7, %r2, %r5;
	or.pred  	%p8, %p6, %p7;
	setp.ge.s32 	%p9, %r3, %r6;
	or.pred  	%p10, %p8, %p9;
	@%p10 bra 	$L__BB0_17;
	setp.ne.s32 	%p11, %r4, 0;
	cvta.to.global.u64 	%rd4, %rd1;
	mul.wide.s32 	%rd5, %r9, 4;
	add.s64 	%rd6, %rd4, %rd5;
	ld.global.f32 	%f14, [%rd6];
	shl.b32 	%r63, %r10, 2;
	mov.u32 	%r64, _ZZ14maxpool_kernelPfS_PiiiE6shared;
	add.s32 	%r65, %r64, %r63;
	st.shared.f32 	[%r65], %f14;
	bar.sync 	0;
	@%p11 bra 	$L__BB0_17;
	mul.lo.s32 	%r11, %r47, %r46;
	setp.lt.s32 	%p12, %r11, 1;
	mov.f32 	%f83, 0fFF800000;
	@%p12 bra 	$L__BB0_16;
	and.b32  	%r12, %r11, 15;
	setp.lt.u32 	%p13, %r11, 16;
	mov.f32 	%f83, 0fFF800000;
	mov.b32 	%r155, 0;
	@%p13 bra 	$L__BB0_7;
	add.s32 	%r148, %r64, 32;
	and.b32  	%r155, %r11, 2147483632;
	mov.f32 	%f83, 0fFF800000;
	mov.b32 	%r149, 0;
$L__BB0_6:
	.pragma "nounroll";
	ld.shared.f32 	%f19, [%r148+-32];
	setp.gt.f32 	%p14, %f19, %f83;
	selp.f32 	%f20, %f19, %f83, %p14;
	selp.b32 	%r74, %r149, %r164, %p14;
	ld.shared.f32 	%f21, [%r148+-28];
	setp.gt.f32 	%p15, %f21, %f20;
	selp.f32 	%f22, %f21, %f20, %p15;
	add.s32 	%r75, %r149, 1;
	selp.b32 	%r76, %r75, %r74, %p15;
	ld.shared.f32 	%f23, [%r148+-24];
	setp.gt.f32 	%p16, %f23, %f22;
	selp.f32 	%f24, %f23, %f22, %p16;
	add.s32 	%r77, %r149, 2;
	selp.b32 	%r78, %r77, %r76, %p16;
	ld.shared.f32 	%f25, [%r148+-20];
	setp.gt.f32 	%p17, %f25, %f24;
	selp.f32 	%f26, %f25, %f24, %p17;
	add.s32 	%r79, %r149, 3;
	selp.b32 	%r80, %r79, %r78, %p17;
	ld.shared.f32 	%f27, [%r148+-16];
	setp.gt.f32 	%p18, %f27, %f26;
	selp.f32 	%f28, %f27, %f26, %p18;
	add.s32 	%r81, %r149, 4;
	selp.b32 	%r82, %r81, %r80, %p18;
	ld.shared.f32 	%f29, [%r148+-12];
	setp.gt.f32 	%p19, %f29, %f28;
	selp.f32 	%f30, %f29, %f28, %p19;
	add.s32 	%r83, %r149, 5;
	selp.b32 	%r84, %r83, %r82, %p19;
	ld.shared.f32 	%f31, [%r148+-8];
	setp.gt.f32 	%p20, %f31, %f30;
	selp.f32 	%f32, %f31, %f30, %p20;
	add.s32 	%r85, %r149, 6;
	selp.b32 	%r86, %r85, %r84, %p20;
	ld.shared.f32 	%f33, [%r148+-4];
	setp.gt.f32 	%p21, %f33, %f32;
	selp.f32 	%f34, %f33, %f32, %p21;
	add.s32 	%r87, %r149, 7;
	selp.b32 	%r88, %r87, %r86, %p21;
	ld.shared.f32 	%f35, [%r148];
	setp.gt.f32 	%p22, %f35, %f34;
	selp.f32 	%f36, %f35, %f34, %p22;
	add.s32 	%r89, %r149, 8;
	selp.b32 	%r90, %r89, %r88, %p22;
	ld.shared.f32 	%f37, [%r148+4];
	setp.gt.f32 	%p23, %f37, %f36;
	selp.f32 	%f38, %f37, %f36, %p23;
	add.s32 	%r91, %r149, 9;
	selp.b32 	%r92, %r91, %r90, %p23;
	ld.shared.f32 	%f39, [%r148+8];
	setp.gt.f32 	%p24, %f39, %f38;
	selp.f32 	%f40, %f39, %f38, %p24;
	add.s32 	%r93, %r149, 10;
	selp.b32 	%r94, %r93, %r92, %p24;
	ld.shared.f32 	%f41, [%r148+12];
	setp.gt.f32 	%p25, %f41, %f40;
	selp.f32 	%f42, %f41, %f40, %p25;
	add.s32 	%r95, %r149, 11;
	selp.b32 	%r96, %r95, %r94, %p25;
	ld.shared.f32 	%f43, [%r148+16];
	setp.gt.f32 	%p26, %f43, %f42;
	selp.f32 	%f44, %f43, %f42, %p26;
	add.s32 	%r97, %r149, 12;
	selp.b32 	%r98, %r97, %r96, %p26;
	ld.shared.f32 	%f45, [%r148+20];
	setp.gt.f32 	%p27, %f45, %f44;
	selp.f32 	%f46, %f45, %f44, %p27;
	add.s32 	%r99, %r149, 13;
	selp.b32 	%r100, %r99, %r98, %p27;
	ld.shared.f32 	%f47, [%r148+24];
	setp.gt.f32 	%p28, %f47, %f46;
	selp.f32 	%f48, %f47, %f46, %p28;
	add.s32 	%r101, %r149, 14;
	selp.b32 	%r102, %r101, %r100, %p28;
	ld.shared.f32 	%f49, [%r148+28];
	setp.gt.f32 	%p29, %f49, %f48;
	selp.f32 	%f83, %f49, %f48, %p29;
	add.s32 	%r103, %r149, 15;
	selp.b32 	%r164, %r103, %r102, %p29;
	add.s32 	%r148, %r148, 64;
	add.s32 	%r149, %r149, 16;
	setp.ne.s32 	%p30, %r149, %r155;
	@%p30 bra 	$L__BB0_6;
$L__BB0_7:
	setp.eq.s32 	%p31, %r12, 0;
	@%p31 bra 	$L__BB0_16;
	and.b32  	%r23, %r11, 7;
	setp.lt.u32 	%p32, %r12, 8;
	@%p32 bra 	$L__BB0_10;
	shl.b32 	%r105, %r155, 2;
	add.s32 	%r107, %r64, %r105;
	ld.shared.f32 	%f51, [%r107];
	setp.gt.f32 	%p33, %f51, %f83;
	selp.f32 	%f52, %f51, %f83, %p33;
	selp.b32 	%r108, %r155, %r164, %p33;
	add.s32 	%r109, %r155, 1;
	ld.shared.f32 	%f53, [%r107+4];
	setp.gt.f32 	%p34, %f53, %f52;
	selp.f32 	%f54, %f53, %f52, %p34;
	selp.b32 	%r110, %r109, %r108, %p34;
	add.s32 	%r111, %r155, 2;
	ld.shared.f32 	%f55, [%r107+8];
	setp.gt.f32 	%p35, %f55, %f54;
	selp.f32 	%f56, %f55, %f54, %p35;
	selp.b32 	%r112, %r111, %r110, %p35;
	add.s32 	%r113, %r155, 3;
	ld.shared.f32 	%f57, [%r107+12];
	setp.gt.f32 	%p36, %f57, %f56;
	selp.f32 	%f58, %f57, %f56, %p36;
	selp.b32 	%r114, %r113, %r112, %p36;
	add.s32 	%r115, %r155, 4;
	ld.shared.f32 	%f59, [%r107+16];
	setp.gt.f32 	%p37, %f59, %f58;
	selp.f32 	%f60, %f59, %f58, %p37;
	selp.b32 	%r116, %r115, %r114, %p37;
	add.s32 	%r117, %r155, 5;
	ld.shared.f32 	%f61, [%r107+20];
	setp.gt.f32 	%p38, %f61, %f60;
	selp.f32 	%f62, %f61, %f60, %p38;
	selp.b32 	%r118, %r117, %r116, %p38;
	add.s32 	%r119, %r155, 6;
	ld.shared.f32 	%f63, [%r107+24];
	setp.gt.f32 	%p39, %f63, %f62;
	selp.f32 	%f64, %f63, %f62, %p39;
	selp.b32 	%r120, %r119, %r118, %p39;
	add.s32 	%r121, %r155, 7;
	ld.shared.f32 	%f65, [%r107+28];
	setp.gt.f32 	%p40, %f65, %f64;
	selp.f32 	%f83, %f65, %f64, %p40;
	selp.b32 	%r164, %r121, %r120, %p40;
	add.s32 	%r155, %r155, 8;
$L__BB0_10:
	setp.eq.s32 	%p41, %r23, 0;
	@%p41 bra 	$L__BB0_16;
	and.b32  	%r29, %r11, 3;
	setp.lt.u32 	%p42, %r23, 4;
	@%p42 bra 	$L__BB0_13;
	shl.b32 	%r123, %r155, 2;
	add.s32 	%r125, %r64, %r123;
	ld.shared.f32 	%f67, [%r125];
	setp.gt.f32 	%p43, %f67, %f83;
	selp.f32 	%f68, %f67, %f83, %p43;
	selp.b32 	%r126, %r155, %r164, %p43;
	add.s32 	%r127, %r155, 1;
	ld.shared.f32 	%f69, [%r125+4];
	setp.gt.f32 	%p44, %f69, %f68;
	selp.f32 	%f70, %f69, %f68, %p44;
	selp.b32 	%r128, %r127, %r126, %p44;
	add.s32 	%r129, %r155, 2;
	ld.shared.f32 	%f71, [%r125+8];
	setp.gt.f32 	%p45, %f71, %f70;
	selp.f32 	%f72, %f71, %f70, %p45;
	selp.b32 	%r130, %r129, %r128, %p45;
	add.s32 	%r131, %r155, 3;
	ld.shared.f32 	%f73, [%r125+12];
	setp.gt.f32 	%p46, %f73, %f72;
	selp.f32 	%f83, %f73, %f72, %p46;
	selp.b32 	%r164, %r131, %r130, %p46;
	add.s32 	%r155, %r155, 4;
$L__BB0_13:
	setp.eq.s32 	%p47, %r29, 0;
	@%p47 bra 	$L__BB0_16;
	shl.b32 	%r132, %r155, 2;
	add.s32 	%r161, %r64, %r132;
	neg.s32 	%r160, %r29;
$L__BB0_15:
	.pragma "nounroll";
	ld.shared.f32 	%f74, [%r161];
	setp.gt.f32 	%p48, %f74, %f83;
	selp.f32 	%f83, %f74, %f83, %p48;
	selp.b32 	%r164, %r155, %r164, %p48;
	add.s32 	%r155, %r155, 1;
	add.s32 	%r161, %r161, 4;
	add.s32 	%r160, %r160, 1;
	setp.ne.s32 	%p49, %r160, 0;
	@%p49 bra 	$L__BB0_15;
$L__BB0_16:
	mul.lo.s32 	%r134, %r5, %r1;
	mul.lo.s32 	%r135, %r134, %r6;
	mul.lo.s32 	%r136, %r6, %r2;
	add.s32 	%r137, %r136, %r3;
	add.s32 	%r138, %r137, %r135;
	cvta.to.global.u64 	%rd7, %rd2;
	mul.wide.s32 	%rd8, %r138, 4;
	add.s64 	%rd9, %rd7, %rd8;
	st.global.f32 	[%rd9], %f83;
	div.s32 	%r139, %r164, %r47;
	mul.lo.s32 	%r140, %r139, %r47;
	sub.s32 	%r141, %r164, %r140;
	add.s32 	%r142, %r139, %r7;
	add.s32 	%r143, %r135, %r3;
	shl.b32 	%r144, %r143, 1;
	shl.b32 	%r145, %r136, 1;
	add.s32 	%r146, %r144, %r145;
	cvta.to.global.u64 	%rd10, %rd3;
	mul.wide.s32 	%rd11, %r146, 4;
	add.s64 	%rd12, %rd10, %rd11;
	st.global.u32 	[%rd12], %r142;
	add.s32 	%r147, %r141, %r8;
	st.global.u32 	[%rd12+4], %r147;
$L__BB0_17:
	ret;

}
	// .globl	_Z19maxpool_back_kernelPfPiS_
.visible .entry _Z19maxpool_back_kernelPfPiS_(
	.param .u64 .ptr .align 1 _Z19maxpool_back_kernelPfPiS__param_0,
	.param .u64 .ptr .align 1 _Z19maxpool_back_kernelPfPiS__param_1,
	.param .u64 .ptr .align 1 _Z19maxpool_back_kernelPfPiS__param_2
)
{
	.reg .pred 	%p<2>;
	.reg .b32 	%r<26>;
	.reg .b32 	%f<2>;
	.reg .b64 	%rd<13>;

	ld.param.u64 	%rd1, [_Z19maxpool_back_kernelPfPiS__param_0];
	ld.param.u64 	%rd2, [_Z19maxpool_back_kernelPfPiS__param_1];
	ld.param.u64 	%rd3, [_Z19maxpool_back_kernelPfPiS__param_2];
	ld.const.u32 	%r4, [d_a_size];
	ld.const.u32 	%r1, [d_a_size+4];
	ld.const.u32 	%r2, [d_a_size+8];
	mov.u32 	%r5, %tid.x;
	mov.u32 	%r6, %ctaid.x;
	mov.u32 	%r7, %ntid.x;
	mad.lo.s32 	%r3, %r6, %r7, %r5;
	mul.lo.s32 	%r8, %r1, %r4;
	mul.lo.s32 	%r9, %r8, %r2;
	setp.ge.s32 	%p1, %r3, %r9;
	@%p1 bra 	$L__BB1_2;
	cvta.to.global.u64 	%rd4, %rd2;
	cvta.to.global.u64 	%rd5, %rd1;
	cvta.to.global.u64 	%rd6, %rd3;
	ld.const.u32 	%r10, [d_out_size+8];
	ld.const.u32 	%r11, [d_out_size+4];
	mul.lo.s32 	%r12, %r2, %r1;
	div.s32 	%r13, %r3, %r12;
	mul.lo.s32 	%r14, %r12, %r13;
	sub.s32 	%r15, %r3, %r14;
	rem.s32 	%r16, %r15, %r2;
	sub.s32 	%r17, %r15, %r16;
	shl.b32 	%r18, %r17, 1;
	add.s32 	%r19, %r16, %r14;
	shl.b32 	%r20, %r19, 1;
	add.s32 	%r21, %r18, %r20;
	mul.wide.s32 	%rd7, %r21, 4;
	add.s64 	%rd8, %rd4, %rd7;
	ld.global.u32 	%r22, [%rd8];
	ld.global.u32 	%r23, [%rd8+4];
	mad.lo.s32 	%r24, %r13, %r11, %r22;
	mad.lo.s32 	%r25, %r24, %r10, %r23;
	mul.wide.s32 	%rd9, %r3, 4;
	add.s64 	%rd10, %rd5, %rd9;
	ld.global.f32 	%f1, [%rd10];
	mul.wide.s32 	%rd11, %r25, 4;
	add.s64 	%rd12, %rd6, %rd11;
	st.global.f32 	[%rd12], %f1;
$L__BB1_2:
	ret;

}


// ===== COMPILED SASS (sm_100) =====

	.target	sm_100

	.elftype	@"ET_EXEC"


//--------------------- .note.nv.tkinfo           --------------------------
	.section	.note.nv.tkinfo,"",@"SHT_NOTE"
	.sectionflags	@"SHF_NOTE_NV_TKINFO"
	.tkinfo
        /*0018*/ 	.word	0x00000002
        /*0030*/ 	.string	""
        /*0030*/ 	.string	"ptxas"
        /*0030*/ 	.string	"Cuda compilation tools, release 13.0, V13.0.88"
        /*0030*/ 	.string	"Build cuda_13.0.r13.0/compiler.36424714_0"
        /*0030*/ 	.string	"-arch sm_100 -m 64 "



//--------------------- .note.nv.cuinfo           --------------------------
	.section	.note.nv.cuinfo,"",@"SHT_NOTE"
	.sectionflags	@"SHF_NOTE_NV_CUINFO"
        /*0018*/ 	.short	0x0002
        /*001a*/ 	.short	0x0064
        /*001c*/ 	.short	0x0082
	.zero		2


//--------------------- .nv.info                  --------------------------
	.section	.nv.info,"",@"SHT_CUDA_INFO"
	.align	4


	//----- nvinfo : EIATTR_REGCOUNT
	.align		4
        /*0000*/ 	.byte	0x04, 0x2f
        /*0002*/ 	.short	(.L_3 - .L_2)
	.align		4
.L_2:
        /*0004*/ 	.word	index@(_Z14maxpool_kernelPfS_Piii)
        /*0008*/ 	.word	0x0000001a


	//----- nvinfo : EIATTR_FRAME_SIZE
	.align		4
.L_3:
        /*000c*/ 	.byte	0x04, 0x11
        /*000e*/ 	.short	(.L_5 - .L_4)
	.align		4
.L_4:
        /*0010*/ 	.word	index@(_Z14maxpool_kernelPfS_Piii)
        /*0014*/ 	.word	0x00000000


	//----- nvinfo : EIATTR_REGCOUNT
	.align		4
.L_5:
        /*0018*/ 	.byte	0x04, 0x2f
        /*001a*/ 	.short	(.L_7 - .L_6)
	.align		4
.L_6:
        /*001c*/ 	.word	index@(_Z19maxpool_back_kernelPfPiS_)
        /*0020*/ 	.word	0x0000000f


	//----- nvinfo : EIATTR_FRAME_SIZE
	.align		4
.L_7:
        /*0024*/ 	.byte	0x04, 0x11
        /*0026*/ 	.short	(.L_9 - .L_8)
	.align		4
.L_8:
        /*0028*/ 	.word	index@(_Z19maxpool_back_kernelPfPiS_)
        /*002c*/ 	.word	0x00000000


	//----- nvinfo : EIATTR_MIN_STACK_SIZE
	.align		4
.L_9:
        /*0030*/ 	.byte	0x04, 0x12
        /*0032*/ 	.short	(.L_11 - .L_10)
	.align		4
.L_10:
        /*0034*/ 	.word	index@(_Z19maxpool_back_kernelPfPiS_)
        /*0038*/ 	.word	0x00000000


	//----- nvinfo : EIATTR_MIN_STACK_SIZE
	.align		4
.L_11:
        /*003c*/ 	.byte	0x04, 0x12
        /*003e*/ 	.short	(.L_13 - .L_12)
	.align		4
.L_12:
        /*0040*/ 	.word	index@(_Z14maxpool_kernelPfS_Piii)
        /*0044*/ 	.word	0x00000000
.L_13:


//--------------------- .nv.compat                --------------------------
	.section	.nv.compat,"",@"SHT_CUDA_COMPAT_INFO"
	.align	4
        /*0000*/ 	.byte	0x02, 0x09, 0x00, 0x00, 0x02, 0x02, 0x01, 0x00, 0x02, 0x05, 0x05, 0x00, 0x03, 0x07, 0x01, 0x01
        /*0010*/ 	.byte	0x02, 0x03, 0x00, 0x00, 0x02, 0x06, 0x01, 0x00, 0x04, 0x0b, 0x08, 0x00, 0x09, 0x00, 0x00, 0x00
        /*0020*/ 	.byte	0x00, 0x00, 0x00, 0x00


//--------------------- .nv.info._Z19maxpool_back_kernelPfPiS_ --------------------------
	.section	.nv.info._Z19maxpool_back_kernelPfPiS_,"",@"SHT_CUDA_INFO"
	.sectionflags	@""
	.align	4


	//----- nvinfo : EIATTR_CUDA_API_VERSION
	.align		4
        /*0000*/ 	.byte	0x04, 0x37
        /*0002*/ 	.short	(.L_15 - .L_14)
.L_14:
        /*0004*/ 	.word	0x00000082


	//----- nvinfo : EIATTR_KPARAM_INFO
	.align		4
.L_15:
        /*0008*/ 	.byte	0x04, 0x17
        /*000a*/ 	.short	(.L_17 - .L_16)
.L_16:
        /*000c*/ 	.word	0x00000000
        /*0010*/ 	.short	0x0002
        /*0012*/ 	.short	0x0010
        /*0014*/ 	.byte	0x00, 0xf5, 0x21, 0x00


	//----- nvinfo : EIATTR_KPARAM_INFO
	.align		4
.L_17:
        /*0018*/ 	.byte	0x04, 0x17
        /*001a*/ 	.short	(.L_19 - .L_18)
.L_18:
        /*001c*/ 	.word	0x00000000
        /*0020*/ 	.short	0x0001
        /*0022*/ 	.short	0x0008
        /*0024*/ 	.byte	0x00, 0xf5, 0x21, 0x00


	//----- nvinfo : EIATTR_KPARAM_INFO
	.align		4
.L_19:
        /*0028*/ 	.byte	0x04, 0x17
        /*002a*/ 	.short	(.L_21 - .L_20)
.L_20:
        /*002c*/ 	.word	0x00000000
        /*0030*/ 	.short	0x0000
        /*0032*/ 	.short	0x0000
        /*0034*/ 	.byte	0x00, 0xf5, 0x21, 0x00


	//----- nvinfo : EIATTR_SPARSE_MMA_MASK
	.align		4
.L_21:
        /*0038*/ 	.byte	0x03, 0x50
        /*003a*/ 	.short	0x0000


	//----- nvinfo : EIATTR_MAXREG_COUNT
	.align		4
        /*003c*/ 	.byte	0x03, 0x1b
        /*003e*/ 	.short	0x00ff


	//----- nvinfo : EIATTR_MERCURY_ISA_VERSION
	.align		4
        /*0040*/ 	.byte	0x03, 0x5f
        /*0042*/ 	.short	0x0101


	//----- nvinfo : EIATTR_VRC_CTA_INIT_COUNT
	.align		4
        /*0044*/ 	.byte	0x02, 0x4a
	.zero		1
	.zero		1


	//----- nvinfo : EIATTR_EXIT_INSTR_OFFSETS
	.align		4
        /*0048*/ 	.byte	0x04, 0x1c
        /*004a*/ 	.short	(.L_23 - .L_22)


	//   ....[0]....
.L_22:
        /*004c*/ 	.word	0x000000a0


	//   ....[1]....
        /*0050*/ 	.word	0x00000510


	//----- nvinfo : EIATTR_CBANK_PARAM_SIZE
	.align		4
.L_23:
        /*0054*/ 	.byte	0x03, 0x19
        /*0056*/ 	.short	0x0018


	//----- nvinfo : EIATTR_PARAM_CBANK
	.align		4
        /*0058*/ 	.byte	0x04, 0x0a
        /*005a*/ 	.short	(.L_25 - .L_24)
	.align		4
.L_24:
        /*005c*/ 	.word	index@(.nv.constant0._Z19maxpool_back_kernelPfPiS_)
        /*0060*/ 	.short	0x0380
        /*0062*/ 	.short	0x0018


	//----- nvinfo : EIATTR_SW_WAR
	.align		4
.L_25:
        /*0064*/ 	.byte	0x04, 0x36
        /*0066*/ 	.short	(.L_27 - .L_26)
.L_26:
        /*0068*/ 	.word	0x00000008
.L_27:


//--------------------- .nv.info._Z14maxpool_kernelPfS_Piii --------------------------
	.section	.nv.info._Z14maxpool_kernelPfS_Piii,"",@"SHT_CUDA_INFO"
	.sectionflags	@""
	.align	4


	//----- nvinfo : EIATTR_CUDA_API_VERSION
	.align		4
        /*0000*/ 	.byte	0x04, 0x37
        /*0002*/ 	.short	(.L_29 - .L_28)
.L_28:
        /*0004*/ 	.word	0x00000082


	//----- nvinfo : EIATTR_KPARAM_INFO
	.align		4
.L_29:
        /*0008*/ 	.byte	0x04, 0x17
        /*000a*/ 	.short	(.L_31 - .L_30)
.L_30:
        /*000c*/ 	.word	0x00000000
        /*0010*/ 	.short	0x0004
        /*0012*/ 	.short	0x001c
        /*0014*/ 	.byte	0x00, 0xf0, 0x11, 0x00


	//----- nvinfo : EIATTR_KPARAM_INFO
	.align		4
.L_31:
        /*0018*/ 	.byte	0x04, 0x17
        /*001a*/ 	.short	(.L_33 - .L_32)
.L_32:
        /*001c*/ 	.word	0x00000000
        /*0020*/ 	.short	0x0003
        /*0022*/ 	.short	0x0018
        /*0024*/ 	.byte	0x00, 0xf0, 0x11, 0x00


	//----- nvinfo : EIATTR_KPARAM_INFO
	.align		4
.L_33:
        /*0028*/ 	.byte	0x04, 0x17
        /*002a*/ 	.short	(.L_35 - .L_34)
.L_34:
        /*002c*/ 	.word	0x00000000
        /*0030*/ 	.short	0x0002
        /*0032*/ 	.short	0x0010
        /*0034*/ 	.byte	0x00, 0xf5, 0x21, 0x00


	//----- nvinfo : EIATTR_KPARAM_INFO
	.align		4
.L_35:
        /*0038*/ 	.byte	0x04, 0x17
        /*003a*/ 	.short	(.L_37 - .L_36)
.L_36:
        /*003c*/ 	.word	0x00000000
        /*0040*/ 	.short	0x0001
        /*0042*/ 	.short	0x0008
        /*0044*/ 	.byte	0x00, 0xf5, 0x21, 0x00


	//----- nvinfo : EIATTR_KPARAM_INFO
	.align		4
.L_37:
        /*0048*/ 	.byte	0x04, 0x17
        /*004a*/ 	.short	(.L_39 - .L_38)
.L_38:
        /*004c*/ 	.word	0x00000000
        /*0050*/ 	.short	0x0000
        /*0052*/ 	.short	0x0000
        /*0054*/ 	.byte	0x00, 0xf5, 0x21, 0x00


	//----- nvinfo : EIATTR_SPARSE_MMA_MASK
	.align		4
.L_39:
        /*0058*/ 	.byte	0x03, 0x50
        /*005a*/ 	.short	0x0000


	//----- nvinfo : EIATTR_MAXREG_COUNT
	.align		4
        /*005c*/ 	.byte	0x03, 0x1b
        /*005e*/ 	.short	0x00ff


	//----- nvinfo : EIATTR_NUM_BARRIERS
	.align		4
        /*0060*/ 	.byte	0x02, 0x4c
        /*0062*/ 	.byte	0x01
	.zero		1


	//----- nvinfo : EIATTR_MERCURY_ISA_VERSION
	.align		4
        /*0064*/ 	.byte	0x03, 0x5f
        /*0066*/ 	.short	0x0101


	//----- nvinfo : EIATTR_VRC_CTA_INIT_COUNT
	.align		4
        /*0068*/ 	.byte	0x02, 0x4a
	.zero		1
	.zero		1


	//----- nvinfo : EIATTR_EXIT_INSTR_OFFSETS
	.align		4
        /*006c*/ 	.byte	0x04, 0x1c
        /*006e*/ 	.short	(.L_41 - .L_40)


	//   ....[0]....
.L_40:
        /*0070*/ 	.word	0x00000100


	//   ....[1]....
        /*0074*/ 	.word	0x00000160


	//   ....[2]....
        /*0078*/ 	.word	0x00000230


	//   ....[3]....
        /*007c*/ 	.word	0x00000de0


	//----- nvinfo : EIATTR_CBANK_PARAM_SIZE
	.align		4
.L_41:
        /*0080*/ 	.byte	0x03, 0x19
        /*0082*/ 	.short	0x0020


	//----- nvinfo : EIATTR_PARAM_CBANK
	.align		4
        /*0084*/ 	.byte	0x04, 0x0a
        /*0086*/ 	.short	(.L_43 - .L_42)
	.align		4
.L_42:
        /*0088*/ 	.word	index@(.nv.constant0._Z14maxpool_kernelPfS_Piii)
        /*008c*/ 	.short	0x0380
        /*008e*/ 	.short	0x0020


	//----- nvinfo : EIATTR_SW_WAR
	.align		4
.L_43:
        /*0090*/ 	.byte	0x04, 0x36
        /*0092*/ 	.short	(.L_45 - .L_44)
.L_44:
        /*0094*/ 	.word	0x00000008
.L_45:


//--------------------- .nv.callgraph             --------------------------
	.section	.nv.callgraph,"",@"SHT_CUDA_CALLGRAPH"
	.align	4
	.sectionentsize	8
	.align		4
        /*0000*/ 	.word	0x00000000
	.align		4
        /*0004*/ 	.word	0xffffffff
	.align		4
        /*0008*/ 	.word	0x00000000
	.align		4
        /*000c*/ 	.word	0xfffffffe
	.align		4
        /*0010*/ 	.word	0x00000000
	.align		4
        /*0014*/ 	.word	0xfffffffd
	.align		4
        /*0018*/ 	.word	0x00000000
	.align		4
        /*001c*/ 	.word	0xfffffffc


//--------------------- .nv.constant3             --------------------------
	.section	.nv.constant3,"a",@progbits
	.align	4
.nv.constant3:
	.type		d_a_size,@object
	.size		d_a_size,(d_out_size - d_a_size)
d_a_size:
	.zero		12
	.type		d_out_size,@object
	.size		d_out_size,(.L_1 - d_out_size)
d_out_size:
	.zero		12
.L_1:


//--------------------- .text._Z19maxpool_back_kernelPfPiS_ --------------------------
	.section	.text._Z19maxpool_back_kernelPfPiS_,"ax",@progbits
	.align	128
        .global         _Z19maxpool_back_kernelPfPiS_
        .type           _Z19maxpool_back_kernelPfPiS_,@function
        .size           _Z19maxpool_back_kernelPfPiS_,(.L_x_8 - _Z19maxpool_back_kernelPfPiS_)
        .other          _Z19maxpool_back_kernelPfPiS_,@"STO_CUDA_ENTRY STV_DEFAULT"
_Z19maxpool_back_kernelPfPiS_:
.text._Z19maxpool_back_kernelPfPiS_:
[----:B------:R-:W-:Y:S01]  /*0000*/  LDC R1, c[0x0][0x37c] ;  /* 0x0000df00ff017b82 */ /* 0x000fe20000000800 */
[----:B------:R-:W0:Y:S07]  /*0010*/  S2R R0, SR_TID.X ;  /* 0x0000000000007919 */ /* 0x000e2e0000002100 */
[----:B------:R-:W0:Y:S01]  /*0020*/  S2UR UR6, SR_CTAID.X ;  /* 0x00000000000679c3 */ /* 0x000e220000002500 */
[----:B------:R-:W1:Y:S07]  /*0030*/  LDCU.64 UR4, c[0x3][URZ] ;  /* 0x00c00000ff0477ac */ /* 0x000e6e0008000a00 */
[----:B------:R-:W0:Y:S08]  /*0040*/  LDC R3, c[0x0][0x360] ;  /* 0x0000d800ff037b82 */ /* 0x000e300000000800 */
[----:B------:R-:W2:Y:S01]  /*0050*/  LDC R8, c[0x3][0x8] ;  /* 0x00c00200ff087b82 */ /* 0x000ea20000000800 */
[----:B-1----:R-:W-:Y:S01]  /*0060*/  UIMAD UR4, UR5, UR4, URZ ;  /* 0x00000004050472a4 */ /* 0x002fe2000f8e02ff */
[----:B0-----:R-:W-:-:S05]  /*0070*/  IMAD R0, R3, UR6, R0 ;  /* 0x0000000603007c24 */ /* 0x001fca000f8e0200 */
[----:B--2---:R-:W-:-:S05]  /*0080*/  IMAD R3, R8, UR4, RZ ;  /* 0x0000000408037c24 */ /* 0x004fca000f8e02ff */
[----:B------:R-:W-:-:S13]  /*0090*/  ISETP.GE.AND P0, PT, R0, R3, PT ;  /* 0x000000030000720c */ /* 0x000fda0003f06270 */
[----:B------:R-:W-:Y:S05]  /*00a0*/  @P0 EXIT ;  /* 0x000000000000094d */ /* 0x000fea0003800000 */
[----:B------:R-:W-:Y:S01]  /*00b0*/  IMAD R3, R8, UR5, RZ ;  /* 0x0000000508037c24 */ /* 0x000fe2000f8e02ff */
[----:B------:R-:W-:Y:S01]  /*00c0*/  IABS R11, R8 ;  /* 0x00000008000b7213 */ /* 0x000fe20000000000 */
[----:B------:R-:W0:Y:S03]  /*00d0*/  LDCU.64 UR6, c[0x0][0x358] ;  /* 0x00006b00ff0677ac */ /* 0x000e260008000a00 */
[-C--:B------:R-:W-:Y:S01]  /*00e0*/  IABS R7, R3.reuse ;  /* 0x0000000300077213 */ /* 0x080fe20000000000 */
[----:B------:R-:W1:Y:S01]  /*00f0*/  LDCU.64 UR8, c[0x3][0x10] ;  /* 0x00c00200ff0877ac */ /* 0x000e620008000a00 */
[----:B------:R-:W-:Y:S02]  /*0100*/  IABS R10, R3 ;  /* 0x00000003000a7213 */ /* 0x000fe40000000000 */
[----:B------:R-:W2:Y:S08]  /*0110*/  I2F.RP R2, R7 ;  /* 0x0000000700027306 */ /* 0x000eb00000209400 */
[----:B--2---:R-:W2:Y:S02]  /*0120*/  MUFU.RCP R2, R2 ;  /* 0x0000000200027308 */ /* 0x004ea40000001000 */
[----:B--2---:R-:W-:-:S06]  /*0130*/  VIADD R4, R2, 0xffffffe ;  /* 0x0ffffffe02047836 */ /* 0x004fcc0000000000 */
[----:B------:R2:W3:Y:S02]  /*0140*/  F2I.FTZ.U32.TRUNC.NTZ R5, R4 ;  /* 0x0000000400057305 */ /* 0x0004e4000021f000 */
[----:B--2---:R-:W-:Y:S02]  /*0150*/  HFMA2 R4, -RZ, RZ, 0, 0 ;  /* 0x00000000ff047431 */ /* 0x004fe400000001ff */
[----:B---3--:R-:W-:-:S04]  /*0160*/  IMAD.MOV R6, RZ, RZ, -R5 ;  /* 0x000000ffff067224 */ /* 0x008fc800078e0a05 */
[----:B------:R-:W-:Y:S01]  /*0170*/  IMAD R9, R6, R7, RZ ;  /* 0x0000000706097224 */ /* 0x000fe200078e02ff */
[----:B------:R-:W-:-:S03]  /*0180*/  IABS R6, R0 ;  /* 0x0000000000067213 */ /* 0x000fc60000000000 */
[----:B------:R-:W-:Y:S01]  /*0190*/  IMAD.HI.U32 R5, R5, R9, R4 ;  /* 0x0000000905057227 */ /* 0x000fe200078e0004 */
[----:B------:R-:W-:-:S03]  /*01a0*/  IADD3 R4, PT, PT, RZ, -R10, RZ ;  /* 0x8000000aff047210 */ /* 0x000fc60007ffe0ff */
[----:B------:R-:W-:Y:S02]  /*01b0*/  IMAD.MOV.U32 R9, RZ, RZ, R6 ;  /* 0x000000ffff097224 */ /* 0x000fe400078e0006 */
[----:B------:R-:W-:Y:S02]  /*01c0*/  IMAD.MOV.U32 R10, RZ, RZ, R11 ;  /* 0x000000ffff0a7224 */ /* 0x000fe400078e000b */
[----:B------:R-:W-:Y:S02]  /*01d0*/  IMAD.HI.U32 R2, R5, R9, RZ ;  /* 0x0000000905027227 */ /* 0x000fe400078e00ff */
[----:B------:R-:W2:Y:S02]  /*01e0*/  I2F.RP R6, R10 ;  /* 0x0000000a00067306 */ /* 0x000ea40000209400 */
[----:B------:R-:W-:-:S05]  /*01f0*/  IMAD R4, R2, R4, R9 ;  /* 0x0000000402047224 */ /* 0x000fca00078e0209 */
[----:B------:R-:W-:Y:S01]  /*0200*/  ISETP.GT.U32.AND P2, PT, R7, R4, PT ;  /* 0x000000040700720c */ /* 0x000fe20003f44070 */
[----:B--2---:R-:W2:-:S12]  /*0210*/  MUFU.RCP R6, R6 ;  /* 0x0000000600067308 */ /* 0x004e980000001000 */
[-C--:B------:R-:W-:Y:S01]  /*0220*/  @!P2 IADD3 R4, PT, PT, R4, -R7.reuse, RZ ;  /* 0x800000070404a210 */ /* 0x080fe20007ffe0ff */
[----:B------:R-:W-:Y:S01]  /*0230*/  @!P2 VIADD R2, R2, 0x1 ;  /* 0x000000010202a836 */ /* 0x000fe20000000000 */
[----:B------:R-:W-:Y:S02]  /*0240*/  ISETP.NE.AND P2, PT, R3, RZ, PT ;  /* 0x000000ff0300720c */ /* 0x000fe40003f45270 */
[----:B------:R-:W-:Y:S02]  /*0250*/  ISETP.GE.U32.AND P0, PT, R4, R7, PT ;  /* 0x000000070400720c */ /* 0x000fe40003f06070 */
[----:B------:R-:W-:-:S04]  /*0260*/  LOP3.LUT R4, R0, R3, RZ, 0x3c, !PT ;  /* 0x0000000300047212 */ /* 0x000fc800078e3cff */
[----:B------:R-:W-:Y:S02]  /*0270*/  ISETP.GE.AND P1, PT, R4, RZ, PT ;  /* 0x000000ff0400720c */ /* 0x000fe40003f26270 */
[----:B--2---:R-:W-:-:S04]  /*0280*/  IADD3 R4, PT, PT, R6, 0xffffffe, RZ ;  /* 0x0ffffffe06047810 */ /* 0x004fc80007ffe0ff */
[----:B------:R2:W3:Y:S01]  /*0290*/  F2I.FTZ.U32.TRUNC.NTZ R5, R4 ;  /* 0x0000000400057305 */ /* 0x0004e2000021f000 */
[----:B------:R-:W-:-:S06]  /*02a0*/  @P0 VIADD R2, R2, 0x1 ;  /* 0x0000000102020836 */ /* 0x000fcc0000000000 */
[----:B------:R-:W-:Y:S02]  /*02b0*/  @!P1 IADD3 R2, PT, PT, -R2, RZ, RZ ;  /* 0x000000ff02029210 */ /* 0x000fe40007ffe1ff */
[----:B------:R-:W-:Y:S01]  /*02c0*/  @!P2 LOP3.LUT R2, RZ, R3, RZ, 0x33, !PT ;  /* 0x00000003ff02a212 */ /* 0x000fe200078e33ff */
[----:B--2---:R-:W-:-:S04]  /*02d0*/  HFMA2 R4, -RZ, RZ, 0, 0 ;  /* 0x00000000ff047431 */ /* 0x004fc800000001ff */
[----:B------:R-:W-:Y:S02]  /*02e0*/  IMAD R6, R3, R2, RZ ;  /* 0x0000000203067224 */ /* 0x000fe400078e02ff */
[----:B---3--:R-:W-:Y:S02]  /*02f0*/  IMAD.MOV R7, RZ, RZ, -R5 ;  /* 0x000000ffff077224 */ /* 0x008fe400078e0a05 */
[----:B------:R-:W-:-:S03]  /*0300*/  IMAD.IADD R12, R0, 0x1, -R6 ;  /* 0x00000001000c7824 */ /* 0x000fc600078e0a06 */
[----:B------:R-:W-:Y:S02]  /*0310*/  MOV R3, R7 ;  /* 0x0000000700037202 */ /* 0x000fe40000000f00 */
[----:B------:R-:W-:Y:S02]  /*0320*/  IABS R7, R12 ;  /* 0x0000000c00077213 */ /* 0x000fe40000000000 */
[----:B------:R-:W-:Y:S01]  /*0330*/  ISETP.GE.AND P2, PT, R12, RZ, PT ;  /* 0x000000ff0c00720c */ /* 0x000fe20003f46270 */
[----:B------:R-:W-:-:S04]  /*0340*/  IMAD R3, R3, R10, RZ ;  /* 0x0000000a03037224 */ /* 0x000fc800078e02ff */
[----:B------:R-:W-:-:S04]  /*0350*/  IMAD.HI.U32 R4, R5, R3, R4 ;  /* 0x0000000305047227 */ /* 0x000fc800078e0004 */
[----:B------:R-:W-:-:S04]  /*0360*/  IMAD.MOV.U32 R3, RZ, RZ, R7 ;  /* 0x000000ffff037224 */ /* 0x000fc800078e0007 */
[----:B------:R-:W-:-:S05]  /*0370*/  IMAD.HI.U32 R4, R4, R3, RZ ;  /* 0x0000000304047227 */ /* 0x000fca00078e00ff */
[----:B------:R-:W-:-:S05]  /*0380*/  IADD3 R4, PT, PT, -R4, RZ, RZ ;  /* 0x000000ff04047210 */ /* 0x000fca0007ffe1ff */
[C---:B------:R-:W-:Y:S02]  /*0390*/  IMAD R3, R10.reuse, R4, R3 ;  /* 0x000000040a037224 */ /* 0x040fe400078e0203 */
[----:B------:R-:W2:Y:S03]  /*03a0*/  LDC.64 R4, c[0x0][0x388] ;  /* 0x0000e200ff047b82 */ /* 0x000ea60000000a00 */
[----:B------:R-:W-:-:S13]  /*03b0*/  ISETP.GT.U32.AND P0, PT, R10, R3, PT ;  /* 0x000000030a00720c */ /* 0x000fda0003f04070 */
[----:B------:R-:W-:Y:S01]  /*03c0*/  @!P0 IMAD.IADD R3, R3, 0x1, -R10 ;  /* 0x0000000103038824 */ /* 0x000fe200078e0a0a */
[----:B------:R-:W-:-:S04]  /*03d0*/  ISETP.NE.AND P0, PT, R8, RZ, PT ;  /* 0x000000ff0800720c */ /* 0x000fc80003f05270 */
[----:B------:R-:W-:-:S13]  /*03e0*/  ISETP.GT.U32.AND P1, PT, R10, R3, PT ;  /* 0x000000030a00720c */ /* 0x000fda0003f24070 */
[----:B------:R-:W-:-:S05]  /*03f0*/  @!P1 IADD3 R3, PT, PT, R3, -R10, RZ ;  /* 0x8000000a03039210 */ /* 0x000fca0007ffe0ff */
[----:B------:R-:W-:Y:S01]  /*0400*/  @!P2 IMAD.MOV R3, RZ, RZ, -R3 ;  /* 0x000000ffff03a224 */ /* 0x000fe200078e0a03 */
[----:B------:R-:W-:-:S04]  /*0410*/  @!P0 LOP3.LUT R3, RZ, R8, RZ, 0x33, !PT ;  /* 0x00000008ff038212 */ /* 0x000fc800078e33ff */
[----:B------:R-:W-:Y:S01]  /*0420*/  IADD3 R8, PT, PT, R12, -R3, RZ ;  /* 0x800000030c087210 */ /* 0x000fe20007ffe0ff */
[----:B------:R-:W-:Y:S02]  /*0430*/  IMAD.IADD R3, R6, 0x1, R3 ;  /* 0x0000000106037824 */ /* 0x000fe400078e0203 */
[----:B------:R-:W3:Y:S03]  /*0440*/  LDC.64 R6, c[0x0][0x380] ;  /* 0x0000e000ff067b82 */ /* 0x000ee60000000a00 */
[----:B------:R-:W-:-:S04]  /*0450*/  IADD3 R3, PT, PT, R8, R3, RZ ;  /* 0x0000000308037210 */ /* 0x000fc80007ffe0ff */
[----:B------:R-:W-:Y:S01]  /*0460*/  SHF.L.U32 R3, R3, 0x1, RZ ;  /* 0x0000000103037819 */ /* 0x000fe200000006ff */
[----:B------:R-:W4:Y:S04]  /*0470*/  LDC.64 R8, c[0x0][0x390] ;  /* 0x0000e400ff087b82 */ /* 0x000f280000000a00 */
[----:B--2---:R-:W-:-:S05]  /*0480*/  IMAD.WIDE R4, R3, 0x4, R4 ;  /* 0x0000000403047825 */ /* 0x004fca00078e0204 */
[----:B0-----:R-:W1:Y:S04]  /*0490*/  LDG.E R3, desc[UR6][R4.64] ;  /* 0x0000000604037981 */ /* 0x001e68000c1e1900 */
[----:B------:R-:W2:Y:S01]  /*04a0*/  LDG.E R10, desc[UR6][R4.64+0x4] ;  /* 0x00000406040a7981 */ /* 0x000ea2000c1e1900 */
[----:B---3--:R-:W-:-:S06]  /*04b0*/  IMAD.WIDE R6, R0, 0x4, R6 ;  /* 0x0000000400067825 */ /* 0x008fcc00078e0206 */
[----:B------:R-:W3:Y:S01]  /*04c0*/  LDG.E R7, desc[UR6][R6.64] ;  /* 0x0000000606077981 */ /* 0x000ee2000c1e1900 */
[----:B-1----:R-:W-:-:S04]  /*04d0*/  IMAD R3, R2, UR8, R3 ;  /* 0x0000000802037c24 */ /* 0x002fc8000f8e0203 */
[----:B--2---:R-:W-:-:S04]  /*04e0*/  IMAD R3, R3, UR9, R10 ;  /* 0x0000000903037c24 */ /* 0x004fc8000f8e020a */
[----:B----4-:R-:W-:-:S05]  /*04f0*/  IMAD.WIDE R2, R3, 0x4, R8 ;  /* 0x0000000403027825 */ /* 0x010fca00078e0208 */
[----:B---3--:R-:W-:Y:S01]  /*0500*/  STG.E desc[UR6][R2.64], R7 ;  /* 0x0000000702007986 */ /* 0x008fe2000c101906 */
[----:B------:R-:W-:Y:S05]  /*0510*/  EXIT ;  /* 0x000000000000794d */ /* 0x000fea0003800000 */
.L_x_0:
[----:B------:R-:W-:-:S00]  /*0520*/  BRA `(.L_x_0) ;  /* 0xfffffffc00fc7947 */ /* 0x000fc0000383ffff */
[----:B------:R-:W-:-:S00]  /*0530*/  NOP ;  /* 0x0000000000007918 */ /* 0x000fc00000000000 */
        /* <DEDUP_REMOVED lines=12> */
.L_x_8:


//--------------------- .text._Z14maxpool_kernelPfS_Piii --------------------------
	.section	.text._Z14maxpool_kernelPfS_Piii,"ax",@progbits
	.align	128
        .global         _Z14maxpool_kernelPfS_Piii
        .type           _Z14maxpool_kernelPfS_Piii,@function
        .size           _Z14maxpool_kernelPfS_Piii,(.L_x_9 - _Z14maxpool_kernelPfS_Piii)
        .other          _Z14maxpool_kernelPfS_Piii,@"STO_CUDA_ENTRY STV_DEFAULT"
_Z14maxpool_kernelPfS_Piii:
.text._Z14maxpool_kernelPfS_Piii:
[----:B------:R-:W-:Y:S01]  /*0000*/  LDC R1, c[0x0][0x37c] ;  /* 0x0000df00ff017b82 */ /* 0x000fe20000000800 */
[----:B------:R-:W0:Y:S07]  /*0010*/  S2R R6, SR_TID.X ;  /* 0x0000000000067919 */ /* 0x000e2e0000002100 */
[----:B------:R-:W0:Y:S01]  /*0020*/  S2UR UR5, SR_CTAID.Y ;  /* 0x00000000000579c3 */ /* 0x000e220000002600 */
[----:B------:R-:W1:Y:S01]  /*0030*/  LDCU UR7, c[0x3][0x8] ;  /* 0x00c00100ff0777ac */ /* 0x000e620008000800 */
[----:B------:R-:W2:Y:S06]  /*0040*/  S2R R8, SR_TID.Y ;  /* 0x0000000000087919 */ /* 0x000eac0000002200 */
[----:B------:R-:W0:Y:S08]  /*0050*/  LDC.64 R16, c[0x0][0x398] ;  /* 0x0000e600ff107b82 */ /* 0x000e300000000a00 */
[----:B------:R-:W3:Y:S08]  /*0060*/  LDC.64 R4, c[0x3][RZ] ;  /* 0x00c00000ff047b82 */ /* 0x000ef00000000a00 */
[----:B------:R-:W2:Y:S08]  /*0070*/  S2UR UR6, SR_CTAID.Z ;  /* 0x00000000000679c3 */ /* 0x000eb00000002700 */
[----:B------:R-:W4:Y:S01]  /*0080*/  S2UR UR4, SR_CTAID.X ;  /* 0x00000000000479c3 */ /* 0x000f220000002500 */
[----:B0-----:R-:W-:-:S05]  /*0090*/  IMAD R0, R16, UR5, R6 ;  /* 0x0000000510007c24 */ /* 0x001fca000f8e0206 */
[----:B---3--:R-:W-:Y:S01]  /*00a0*/  ISETP.GE.AND P0, PT, R0, R5, PT ;  /* 0x000000050000720c */ /* 0x008fe20003f06270 */
[----:B--2---:R-:W-:-:S03]  /*00b0*/  IMAD R2, R17, UR6, R8 ;  /* 0x0000000611027c24 */ /* 0x004fc6000f8e0208 */
[----:B----4-:R-:W-:Y:S01]  /*00c0*/  ISETP.LE.OR P0, PT, R4, UR4, P0 ;  /* 0x0000000404007c0c */ /* 0x010fe20008703670 */
[----:B------:R-:W-:-:S03]  /*00d0*/  IMAD R3, R5, UR4, R0 ;  /* 0x0000000405037c24 */ /* 0x000fc6000f8e0200 */
[----:B-1----:R-:W-:Y:S01]  /*00e0*/  ISETP.GE.OR P0, PT, R2, UR7, P0 ;  /* 0x0000000702007c0c */ /* 0x002fe20008706670 */
[----:B------:R-:W-:-:S12]  /*00f0*/  IMAD R7, R3, UR7, R2 ;  /* 0x0000000703077c24 */ /* 0x000fd8000f8e0202 */
[----:B------:R-:W-:Y:S05]  /*0100*/  @P0 EXIT ;  /* 0x000000000000094d */ /* 0x000fea0003800000 */
[----:B------:R-:W0:Y:S08]  /*0110*/  LDC.64 R2, c[0x3][0x10] ;  /* 0x00c00400ff027b82 */ /* 0x000e300000000a00 */
[----:B------:R-:W1:Y:S01]  /*0120*/  LDC R0, c[0x3][0xc] ;  /* 0x00c00300ff007b82 */ /* 0x000e620000000800 */
[----:B0-----:R-:W-:-:S04]  /*0130*/  ISETP.LE.AND P0, PT, R2, UR5, PT ;  /* 0x0000000502007c0c */ /* 0x001fc8000bf03270 */
[----:B-1----:R-:W-:-:S04]  /*0140*/  ISETP.LE.OR P0, PT, R0, UR4, P0 ;  /* 0x0000000400007c0c */ /* 0x002fc80008703670 */
[----:B------:R-:W-:-:S13]  /*0150*/  ISETP.LE.OR P0, PT, R3, UR6, P0 ;  /* 0x0000000603007c0c */ /* 0x000fda0008703670 */
[----:B------:R-:W-:Y:S05]  /*0160*/  @P0 EXIT ;  /* 0x000000000000094d */ /* 0x000fea0003800000 */
[----:B------:R-:W0:Y:S01]  /*0170*/  LDC.64 R4, c[0x0][0x380] ;  /* 0x0000e000ff047b82 */ /* 0x000e220000000a00 */
[----:B------:R-:W1:Y:S01]  /*0180*/  LDCU.64 UR8, c[0x0][0x358] ;  /* 0x00006b00ff0877ac */ /* 0x000e620008000a00 */
[----:B0-----:R-:W-:-:S06]  /*0190*/  IMAD.WIDE R4, R7, 0x4, R4 ;  /* 0x0000000407047825 */ /* 0x001fcc00078e0204 */
[----:B-1----:R-:W2:Y:S01]  /*01a0*/  LDG.E R4, desc[UR8][R4.64] ;  /* 0x0000000804047981 */ /* 0x002ea2000c1e1900 */
[----:B------:R-:W-:Y:S01]  /*01b0*/  MOV R0, 0x400 ;  /* 0x0000040000007802 */ /* 0x000fe20000000f00 */
[----:B------:R-:W-:Y:S01]  /*01c0*/  IMAD R7, R6, R17, R8 ;  /* 0x0000001106077224 */ /* 0x000fe200078e0208 */
[----:B------:R-:W-:Y:S01]  /*01d0*/  LOP3.LUT P0, RZ, R8, R6, RZ, 0xfc, !PT ;  /* 0x0000000608ff7212 */ /* 0x000fe2000780fcff */
[----:B------:R-:W0:Y:S02]  /*01e0*/  S2R R9, SR_CgaCtaId ;  /* 0x0000000000097919 */ /* 0x000e240000008800 */
[----:B0-----:R-:W-:-:S05]  /*01f0*/  LEA R0, R9, R0, 0x18 ;  /* 0x0000000009007211 */ /* 0x001fca00078ec0ff */
[----:B------:R-:W-:-:S05]  /*0200*/  IMAD R7, R7, 0x4, R0 ;  /* 0x0000000407077824 */ /* 0x000fca00078e0200 */
[----:B--2---:R0:W-:Y:S01]  /*0210*/  STS [R7], R4 ;  /* 0x0000000407007388 */ /* 0x0041e20000000800 */
[----:B------:R-:W-:Y:S06]  /*0220*/  BAR.SYNC.DEFER_BLOCKING 0x0 ;  /* 0x0000000000007b1d */ /* 0x000fec0000010000 */
[----:B------:R-:W-:Y:S05]  /*0230*/  @P0 EXIT ;  /* 0x000000000000094d */ /* 0x000fea0003800000 */
[----:B------:R-:W-:Y:S02]  /*0240*/  IMAD R19, R16, R17, RZ ;  /* 0x0000001110137224 */ /* 0x000fe400078e02ff */
[----:B------:R-:W-:-:S03]  /*0250*/  IMAD.MOV.U32 R13, RZ, RZ, -0x800000 ;  /* 0xff800000ff0d7424 */ /* 0x000fc600078e00ff */
[----:B------:R-:W-:-:S13]  /*0260*/  ISETP.GE.AND P0, PT, R19, 0x1, PT ;  /* 0x000000011300780c */ /* 0x000fda0003f06270 */
[----:B------:R-:W-:Y:S05]  /*0270*/  @!P0 BRA `(.L_x_1) ;  /* 0x0000000800308947 */ /* 0x000fea0003800000 */
[C---:B------:R-:W-:Y:S01]  /*0280*/  ISETP.GE.U32.AND P1, PT, R19.reuse, 0x10, PT ;  /* 0x000000101300780c */ /* 0x040fe20003f26070 */
[----:B------:R-:W-:Y:S01]  /*0290*/  IMAD.MOV.U32 R13, RZ, RZ, -0x800000 ;  /* 0xff800000ff0d7424 */ /* 0x000fe200078e00ff */
[----:B------:R-:W-:Y:S01]  /*02a0*/  LOP3.LUT R23, R19, 0xf, RZ, 0xc0, !PT ;  /* 0x0000000f13177812 */ /* 0x000fe200078ec0ff */
[----:B------:R-:W-:-:S03]  /*02b0*/  IMAD.MOV.U32 R21, RZ, RZ, RZ ;  /* 0x000000ffff157224 */ /* 0x000fc600078e00ff */
[----:B------:R-:W-:-:S07]  /*02c0*/  ISETP.NE.AND P0, PT, R23, RZ, PT ;  /* 0x000000ff1700720c */ /* 0x000fce0003f05270 */
[----:B------:R-:W-:Y:S06]  /*02d0*/  @!P1 BRA `(.L_x_2) ;  /* 0x0000000000f09947 */ /* 0x000fec0003800000 */
[----:B------:R-:W-:Y:S01]  /*02e0*/  VIADD R22, R0, 0x20 ;  /* 0x0000002000167836 */ /* 0x000fe20000000000 */
[----:B------:R-:W-:Y:S01]  /*02f0*/  LOP3.LUT R21, R19, 0x7ffffff0, RZ, 0xc0, !PT ;  /* 0x7ffffff013157812 */ /* 0x000fe200078ec0ff */
[----:B------:R-:W-:Y:S02]  /*0300*/  IMAD.MOV.U32 R13, RZ, RZ, -0x800000 ;  /* 0xff800000ff0d7424 */ /* 0x000fe400078e00ff */
[----:B------:R-:W-:-:S07]  /*0310*/  IMAD.MOV.U32 R20, RZ, RZ, RZ ;  /* 0x000000ffff147224 */ /* 0x000fce00078e00ff */
.L_x_3:
[----:B------:R-:W1:Y:S04]  /*0320*/  LDS.128 R8, [R22+-0x20] ;  /* 0xffffe00016087984 */ /* 0x000e680000000c00 */
[----:B0-----:R-:W0:Y:S01]  /*0330*/  LDS.128 R4, [R22+-0x10] ;  /* 0xfffff00016047984 */ /* 0x001e220000000c00 */
[----:B-1----:R-:W-:-:S04]  /*0340*/  FSETP.GT.AND P3, PT, R8, R13, PT ;  /* 0x0000000d0800720b */ /* 0x002fc80003f64000 */
[----:B------:R-:W-:Y:S02]  /*0350*/  FSEL R8, R8, R13, P3 ;  /* 0x0000000d08087208 */ /* 0x000fe40001800000 */
[----:B------:R-:W1:Y:S01]  /*0360*/  LDS.128 R12, [R22] ;  /* 0x00000000160c7984 */ /* 0x000e620000000c00 */
[----:B------:R-:W-:Y:S02]  /*0370*/  SEL R18, R20, R18, P3 ;  /* 0x0000001214127207 */ /* 0x000fe40001800000 */
[----:B------:R-:W-:-:S04]  /*0380*/  FSETP.GT.AND P1, PT, R9, R8, PT ;  /* 0x000000080900720b */ /* 0x000fc80003f24000 */
[----:B------:R-:W-:-:S04]  /*0390*/  FSEL R9, R9, R8, P1 ;  /* 0x0000000809097208 */ /* 0x000fc80000800000 */
[----:B------:R-:W-:-:S04]  /*03a0*/  FSETP.GT.AND P2, PT, R10, R9, PT ;  /* 0x000000090a00720b */ /* 0x000fc80003f44000 */
[----:B------:R-:W-:Y:S01]  /*03b0*/  FSEL R10, R10, R9, P2 ;  /* 0x000000090a0a7208 */ /* 0x000fe20001000000 */
[----:B------:R-:W-:-:S03]  /*03c0*/  @P1 VIADD R18, R20, 0x1 ;  /* 0x0000000114121836 */ /* 0x000fc60000000000 */
[----:B------:R-:W-:-:S04]  /*03d0*/  FSETP.GT.AND P4, PT, R11, R10, PT ;  /* 0x0000000a0b00720b */ /* 0x000fc80003f84000 */
[----:B------:R-:W-:Y:S01]  /*03e0*/  FSEL R11, R11, R10, P4 ;  /* 0x0000000a0b0b7208 */ /* 0x000fe20002000000 */
[----:B------:R-:W-:-:S03]  /*03f0*/  @P2 VIADD R18, R20, 0x2 ;  /* 0x0000000214122836 */ /* 0x000fc60000000000 */
[----:B0-----:R-:W-:-:S04]  /*0400*/  FSETP.GT.AND P6, PT, R4, R11, PT ;  /* 0x0000000b0400720b */ /* 0x001fc80003fc4000 */
[----:B------:R-:W-:Y:S01]  /*0410*/  FSEL R4, R4, R11, P6 ;  /* 0x0000000b04047208 */ /* 0x000fe20003000000 */
[----:B------:R-:W-:Y:S01]  /*0420*/  @P4 VIADD R18, R20, 0x3 ;  /* 0x0000000314124836 */ /* 0x000fe20000000000 */
[----:B------:R0:W2:Y:S02]  /*0430*/  LDS.128 R8, [R22+0x10] ;  /* 0x0000100016087984 */ /* 0x0000a40000000c00 */
[----:B------:R-:W-:-:S04]  /*0440*/  FSETP.GT.AND P5, PT, R5, R4, PT ;  /* 0x000000040500720b */ /* 0x000fc80003fa4000 */
[----:B------:R-:W-:Y:S01]  /*0450*/  FSEL R5, R5, R4, P5 ;  /* 0x0000000405057208 */ /* 0x000fe20002800000 */
[----:B------:R-:W-:Y:S02]  /*0460*/  @P6 VIADD R18, R20, 0x4 ;  /* 0x0000000414126836 */ /* 0x000fe40000000000 */
[----:B0-----:R-:W-:Y:S01]  /*0470*/  VIADD R22, R22, 0x40 ;  /* 0x0000004016167836 */ /* 0x001fe20000000000 */
[----:B------:R-:W-:-:S04]  /*0480*/  FSETP.GT.AND P3, PT, R6, R5, PT ;  /* 0x000000050600720b */ /* 0x000fc80003f64000 */
[----:B------:R-:W-:Y:S01]  /*0490*/  FSEL R6, R6, R5, P3 ;  /* 0x0000000506067208 */ /* 0x000fe20001800000 */
[----:B------:R-:W-:-:S03]  /*04a0*/  @P5 VIADD R18, R20, 0x5 ;  /* 0x0000000514125836 */ /* 0x000fc60000000000 */
[----:B------:R-:W-:-:S04]  /*04b0*/  FSETP.GT.AND P1, PT, R7, R6, PT ;  /* 0x000000060700720b */ /* 0x000fc80003f24000 */
[----:B------:R-:W-:Y:S01]  /*04c0*/  FSEL R7, R7, R6, P1 ;  /* 0x0000000607077208 */ /* 0x000fe20000800000 */
[----:B------:R-:W-:-:S03]  /*04d0*/  @P3 VIADD R18, R20, 0x6 ;  /* 0x0000000614123836 */ /* 0x000fc60000000000 */
[----:B-1----:R-:W-:-:S04]  /*04e0*/  FSETP.GT.AND P2, PT, R12, R7, PT ;  /* 0x000000070c00720b */ /* 0x002fc80003f44000 */
[----:B------:R-:W-:Y:S01]  /*04f0*/  FSEL R12, R12, R7, P2 ;  /* 0x000000070c0c7208 */ /* 0x000fe20001000000 */
[----:B------:R-:W-:-:S03]  /*0500*/  @P1 VIADD R18, R20, 0x7 ;  /* 0x0000000714121836 */ /* 0x000fc60000000000 */
[----:B------:R-:W-:-:S04]  /*0510*/  FSETP.GT.AND P4, PT, R13, R12, PT ;  /* 0x0000000c0d00720b */ /* 0x000fc80003f84000 */
        /* <DEDUP_REMOVED lines=8> */
[----:B--2---:R-:W-:-:S04]  /*05a0*/  FSETP.GT.AND P3, PT, R8, R15, PT ;  /* 0x0000000f0800720b */ /* 0x004fc80003f64000 */
        /* <DEDUP_REMOVED lines=10> */
[----:B------:R-:W-:-:S08]  /*0650*/  @P2 VIADD R18, R20, 0xe ;  /* 0x0000000e14122836 */ /* 0x000fd00000000000 */
[C---:B------:R-:W-:Y:S02]  /*0660*/  @P4 VIADD R18, R20.reuse, 0xf ;  /* 0x0000000f14124836 */ /* 0x040fe40000000000 */
[----:B------:R-:W-:-:S05]  /*0670*/  VIADD R20, R20, 0x10 ;  /* 0x0000001014147836 */ /* 0x000fca0000000000 */
[----:B------:R-:W-:-:S13]  /*0680*/  ISETP.NE.AND P1, PT, R20, R21, PT ;  /* 0x000000151400720c */ /* 0x000fda0003f25270 */
[----:B------:R-:W-:Y:S05]  /*0690*/  @P1 BRA `(.L_x_3) ;  /* 0xfffffffc00201947 */ /* 0x000fea000383ffff */
.L_x_2:
[----:B------:R-:W-:Y:S05]  /*06a0*/  @!P0 BRA `(.L_x_1) ;  /* 0x0000000400248947 */ /* 0x000fea0003800000 */
[----:B------:R-:W-:Y:S02]  /*06b0*/  ISETP.GE.U32.AND P1, PT, R23, 0x8, PT ;  /* 0x000000081700780c */ /* 0x000fe40003f26070 */
[----:B0-----:R-:W-:-:S04]  /*06c0*/  LOP3.LUT R7, R19, 0x7, RZ, 0xc0, !PT ;  /* 0x0000000713077812 */ /* 0x001fc800078ec0ff */
[----:B------:R-:W-:-:S07]  /*06d0*/  ISETP.NE.AND P0, PT, R7, RZ, PT ;  /* 0x000000ff0700720c */ /* 0x000fce0003f05270 */
[----:B------:R-:W-:Y:S06]  /*06e0*/  @!P1 BRA `(.L_x_4) ;  /* 0x0000000000889947 */ /* 0x000fec0003800000 */
[----:B------:R-:W-:-:S05]  /*06f0*/  IMAD R4, R21, 0x4, R0 ;  /* 0x0000000415047824 */ /* 0x000fca00078e0200 */
[----:B------:R-:W0:Y:S04]  /*0700*/  LDS R6, [R4] ;  /* 0x0000000004067984 */ /* 0x000e280000000800 */
[----:B------:R-:W1:Y:S04]  /*0710*/  LDS R5, [R4+0x4] ;  /* 0x0000040004057984 */ /* 0x000e680000000800 */
[----:B------:R-:W2:Y:S04]  /*0720*/  LDS R8, [R4+0x8] ;  /* 0x0000080004087984 */ /* 0x000ea80000000800 */
[----:B------:R-:W3:Y:S04]  /*0730*/  LDS R10, [R4+0xc] ;  /* 0x00000c00040a7984 */ /* 0x000ee80000000800 */
[----:B------:R-:W4:Y:S04]  /*0740*/  LDS R12, [R4+0x10] ;  /* 0x00001000040c7984 */ /* 0x000f280000000800 */
[----:B------:R-:W5:Y:S04]  /*0750*/  LDS R14, [R4+0x14] ;  /* 0x00001400040e7984 */ /* 0x000f680000000800 */
[----:B------:R-:W5:Y:S01]  /*0760*/  LDS R20, [R4+0x18] ;  /* 0x0000180004147984 */ /* 0x000f620000000800 */
[----:B0-----:R-:W-:-:S04]  /*0770*/  FSETP.GT.AND P5, PT, R6, R13, PT ;  /* 0x0000000d0600720b */ /* 0x001fc80003fa4000 */
[----:B------:R-:W-:Y:S02]  /*0780*/  FSEL R6, R6, R13, P5 ;  /* 0x0000000d06067208 */ /* 0x000fe40002800000 */
[----:B------:R-:W-:Y:S02]  /*0790*/  SEL R18, R21, R18, P5 ;  /* 0x0000001215127207 */ /* 0x000fe40002800000 */
[----:B-1----:R-:W-:-:S04]  /*07a0*/  FSETP.GT.AND P6, PT, R5, R6, PT ;  /* 0x000000060500720b */ /* 0x002fc80003fc4000 */
[----:B------:R-:W-:Y:S02]  /*07b0*/  FSEL R5, R5, R6, P6 ;  /* 0x0000000605057208 */ /* 0x000fe40003000000 */
[----:B------:R-:W0:Y:S02]  /*07c0*/  LDS R6, [R4+0x1c] ;  /* 0x00001c0004067984 */ /* 0x000e240000000800 */
[----:B--2---:R-:W-:-:S04]  /*07d0*/  FSETP.GT.AND P4, PT, R8, R5, PT ;  /* 0x000000050800720b */ /* 0x004fc80003f84000 */
[----:B------:R-:W-:Y:S01]  /*07e0*/  FSEL R5, R8, R5, P4 ;  /* 0x0000000508057208 */ /* 0x000fe20002000000 */
[----:B------:R-:W-:-:S03]  /*07f0*/  @P6 VIADD R18, R21, 0x1 ;  /* 0x0000000115126836 */ /* 0x000fc60000000000 */
[----:B---3--:R-:W-:-:S04]  /*0800*/  FSETP.GT.AND P3, PT, R10, R5, PT ;  /* 0x000000050a00720b */ /* 0x008fc80003f64000 */
[----:B------:R-:W-:Y:S01]  /*0810*/  FSEL R5, R10, R5, P3 ;  /* 0x000000050a057208 */ /* 0x000fe20001800000 */
[----:B------:R-:W-:-:S03]  /*0820*/  @P4 VIADD R18, R21, 0x2 ;  /* 0x0000000215124836 */ /* 0x000fc60000000000 */
[----:B----4-:R-:W-:-:S04]  /*0830*/  FSETP.GT.AND P1, PT, R12, R5, PT ;  /* 0x000000050c00720b */ /* 0x010fc80003f24000 */
[----:B------:R-:W-:Y:S01]  /*0840*/  FSEL R5, R12, R5, P1 ;  /* 0x000000050c057208 */ /* 0x000fe20000800000 */
[----:B------:R-:W-:-:S03]  /*0850*/  @P3 VIADD R18, R21, 0x3 ;  /* 0x0000000315123836 */ /* 0x000fc60000000000 */
[----:B-----5:R-:W-:-:S04]  /*0860*/  FSETP.GT.AND P2, PT, R14, R5, PT ;  /* 0x000000050e00720b */ /* 0x020fc80003f44000 */
[----:B------:R-:W-:Y:S01]  /*0870*/  FSEL R5, R14, R5, P2 ;  /* 0x000000050e057208 */ /* 0x000fe20001000000 */
[----:B------:R-:W-:-:S03]  /*0880*/  @P1 VIADD R18, R21, 0x4 ;  /* 0x0000000415121836 */ /* 0x000fc60000000000 */
[----:B------:R-:W-:-:S04]  /*0890*/  FSETP.GT.AND P5, PT, R20, R5, PT ;  /* 0x000000051400720b */ /* 0x000fc80003fa4000 */
[----:B------:R-:W-:Y:S01]  /*08a0*/  FSEL R5, R20, R5, P5 ;  /* 0x0000000514057208 */ /* 0x000fe20002800000 */
[----:B------:R-:W-:-:S03]  /*08b0*/  @P2 VIADD R18, R21, 0x5 ;  /* 0x0000000515122836 */ /* 0x000fc60000000000 */
[----:B0-----:R-:W-:-:S04]  /*08c0*/  FSETP.GT.AND P3, PT, R6, R5, PT ;  /* 0x000000050600720b */ /* 0x001fc80003f64000 */
[----:B------:R-:W-:Y:S01]  /*08d0*/  FSEL R13, R6, R5, P3 ;  /* 0x00000005060d7208 */ /* 0x000fe20001800000 */
[----:B------:R-:W-:-:S08]  /*08e0*/  @P5 VIADD R18, R21, 0x6 ;  /* 0x0000000615125836 */ /* 0x000fd00000000000 */
[C---:B------:R-:W-:Y:S02]  /*08f0*/  @P3 VIADD R18, R21.reuse, 0x7 ;  /* 0x0000000715123836 */ /* 0x040fe40000000000 */
[----:B------:R-:W-:-:S07]  /*0900*/  VIADD R21, R21, 0x8 ;  /* 0x0000000815157836 */ /* 0x000fce0000000000 */
.L_x_4:
[----:B------:R-:W-:Y:S05]  /*0910*/  @!P0 BRA `(.L_x_1) ;  /* 0x0000000000888947 */ /* 0x000fea0003800000 */
[----:B------:R-:W-:Y:S02]  /*0920*/  ISETP.GE.U32.AND P0, PT, R7, 0x4, PT ;  /* 0x000000040700780c */ /* 0x000fe40003f06070 */
[----:B------:R-:W-:-:S04]  /*0930*/  LOP3.LUT R19, R19, 0x3, RZ, 0xc0, !PT ;  /* 0x0000000313137812 */ /* 0x000fc800078ec0ff */
[----:B------:R-:W-:-:S07]  /*0940*/  ISETP.NE.AND P1, PT, R19, RZ, PT ;  /* 0x000000ff1300720c */ /* 0x000fce0003f25270 */
[----:B------:R-:W-:Y:S06]  /*0950*/  @!P0 BRA `(.L_x_5) ;  /* 0x0000000000488947 */ /* 0x000fec0003800000 */
[----:B------:R-:W-:-:S05]  /*0960*/  IMAD R4, R21, 0x4, R0 ;  /* 0x0000000415047824 */ /* 0x000fca00078e0200 */
[----:B------:R-:W0:Y:S04]  /*0970*/  LDS R6, [R4] ;  /* 0x0000000004067984 */ /* 0x000e280000000800 */
[----:B------:R-:W1:Y:S04]  /*0980*/  LDS R5, [R4+0x4] ;  /* 0x0000040004057984 */ /* 0x000e680000000800 */
[----:B------:R-:W2:Y:S04]  /*0990*/  LDS R8, [R4+0x8] ;  /* 0x0000080004087984 */ /* 0x000ea80000000800 */
[----:B------:R-:W3:Y:S01]  /*09a0*/  LDS R10, [R4+0xc] ;  /* 0x00000c00040a7984 */ /* 0x000ee20000000800 */
[----:B0-----:R-:W-:-:S04]  /*09b0*/  FSETP.GT.AND P0, PT, R6, R13, PT ;  /* 0x0000000d0600720b */ /* 0x001fc80003f04000 */
[----:B------:R-:W-:Y:S02]  /*09c0*/  FSEL R6, R6, R13, P0 ;  /* 0x0000000d06067208 */ /* 0x000fe40000000000 */
[----:B------:R-:W-:Y:S02]  /*09d0*/  SEL R18, R21, R18, P0 ;  /* 0x0000001215127207 */ /* 0x000fe40000000000 */
[----:B-1----:R-:W-:-:S04]  /*09e0*/  FSETP.GT.AND P2, PT, R5, R6, PT ;  /* 0x000000060500720b */ /* 0x002fc80003f44000 */
[----:B------:R-:W-:-:S04]  /*09f0*/  FSEL R5, R5, R6, P2 ;  /* 0x0000000605057208 */ /* 0x000fc80001000000 */
[----:B--2---:R-:W-:-:S04]  /*0a00*/  FSETP.GT.AND P3, PT, R8, R5, PT ;  /* 0x000000050800720b */ /* 0x004fc80003f64000 */
[----:B------:R-:W-:Y:S01]  /*0a10*/  FSEL R5, R8, R5, P3 ;  /* 0x0000000508057208 */ /* 0x000fe20001800000 */
[----:B------:R-:W-:-:S03]  /*0a20*/  @P2 VIADD R18, R21, 0x1 ;  /* 0x0000000115122836 */ /* 0x000fc60000000000 */
[----:B---3--:R-:W-:-:S04]  /*0a30*/  FSETP.GT.AND P4, PT, R10, R5, PT ;  /* 0x000000050a00720b */ /* 0x008fc80003f84000 */
[----:B------:R-:W-:Y:S01]  /*0a40*/  FSEL R13, R10, R5, P4 ;  /* 0x000000050a0d7208 */ /* 0x000fe20002000000 */
[----:B------:R-:W-:-:S08]  /*0a50*/  @P3 VIADD R18, R21, 0x2 ;  /* 0x0000000215123836 */ /* 0x000fd00000000000 */
[C---:B------:R-:W-:Y:S02]  /*0a60*/  @P4 VIADD R18, R21.reuse, 0x3 ;  /* 0x0000000315124836 */ /* 0x040fe40000000000 */
[----:B------:R-:W-:-:S07]  /*0a70*/  VIADD R21, R21, 0x4 ;  /* 0x0000000415157836 */ /* 0x000fce0000000000 */
.L_x_5:
[----:B------:R-:W-:Y:S05]  /*0a80*/  @!P1 BRA `(.L_x_1) ;  /* 0x00000000002c9947 */ /* 0x000fea0003800000 */
[----:B------:R-:W-:Y:S02]  /*0a90*/  IMAD R0, R21, 0x4, R0 ;  /* 0x0000000415007824 */ /* 0x000fe400078e0200 */
[----:B------:R-:W-:-:S07]  /*0aa0*/  IMAD.MOV R19, RZ, RZ, -R19 ;  /* 0x000000ffff137224 */ /* 0x000fce00078e0a13 */
.L_x_6:
[----:B------:R0:W1:Y:S01]  /*0ab0*/  LDS R4, [R0] ;  /* 0x0000000000047984 */ /* 0x0000620000000800 */
[----:B------:R-:W-:-:S05]  /*0ac0*/  VIADD R19, R19, 0x1 ;  /* 0x0000000113137836 */ /* 0x000fca0000000000 */
[----:B------:R-:W-:Y:S01]  /*0ad0*/  ISETP.NE.AND P1, PT, R19, RZ, PT ;  /* 0x000000ff1300720c */ /* 0x000fe20003f25270 */
[----:B0-----:R-:W-:Y:S01]  /*0ae0*/  VIADD R0, R0, 0x4 ;  /* 0x0000000400007836 */ /* 0x001fe20000000000 */
[----:B-1----:R-:W-:-:S04]  /*0af0*/  FSETP.GT.AND P0, PT, R4, R13, PT ;  /* 0x0000000d0400720b */ /* 0x002fc80003f04000 */
[C---:B------:R-:W-:Y:S01]  /*0b00*/  SEL R18, R21.reuse, R18, P0 ;  /* 0x0000001215127207 */ /* 0x040fe20000000000 */
[----:B------:R-:W-:Y:S01]  /*0b10*/  VIADD R21, R21, 0x1 ;  /* 0x0000000115157836 */ /* 0x000fe20000000000 */
[----:B------:R-:W-:-:S05]  /*0b20*/  FSEL R13, R4, R13, P0 ;  /* 0x0000000d040d7208 */ /* 0x000fca0000000000 */
[----:B------:R-:W-:Y:S05]  /*0b30*/  @P1 BRA `(.L_x_6) ;  /* 0xfffffffc00dc1947 */ /* 0x000fea000383ffff */
.L_x_1:
[----:B0-----:R-:W-:Y:S01]  /*0b40*/  IABS R7, R17 ;  /* 0x0000001100077213 */ /* 0x001fe20000000000 */
[----:B------:R-:W-:-:S03]  /*0b50*/  IMAD R2, R2, UR4, RZ ;  /* 0x0000000402027c24 */ /* 0x000fc6000f8e02ff */
[----:B------:R-:W0:Y:S01]  /*0b60*/  I2F.RP R0, R7 ;  /* 0x0000000700007306 */ /* 0x000e220000209400 */
[----:B------:R-:W-:-:S07]  /*0b70*/  IMAD R11, R2, R3, UR6 ;  /* 0x00000006020b7e24 */ /* 0x000fce000f8e0203 */
[----:B0-----:R-:W0:Y:S02]  /*0b80*/  MUFU.RCP R0, R0 ;  /* 0x0000000000007308 */ /* 0x001e240000001000 */
[----:B0-----:R-:W-:-:S06]  /*0b90*/  VIADD R4, R0, 0xffffffe ;  /* 0x0ffffffe00047836 */ /* 0x001fcc0000000000 */
[----:B------:R0:W1:Y:S02]  /*0ba0*/  F2I.FTZ.U32.TRUNC.NTZ R5, R4 ;  /* 0x0000000400057305 */ /* 0x000064000021f000 */
[----:B0-----:R-:W-:Y:S02]  /*0bb0*/  IMAD.MOV.U32 R4, RZ, RZ, RZ ;  /* 0x000000ffff047224 */ /* 0x001fe400078e00ff */
[----:B-1----:R-:W-:-:S04]  /*0bc0*/  IMAD.MOV R6, RZ, RZ, -R5 ;  /* 0x000000ffff067224 */ /* 0x002fc800078e0a05 */
[----:B------:R-:W-:Y:S01]  /*0bd0*/  IMAD R9, R6, R7, RZ ;  /* 0x0000000706097224 */ /* 0x000fe200078e02ff */
[----:B------:R-:W-:-:S03]  /*0be0*/  IABS R6, R18 ;  /* 0x0000001200067213 */ /* 0x000fc60000000000 */
[----:B------:R-:W-:-:S06]  /*0bf0*/  IMAD.HI.U32 R5, R5, R9, R4 ;  /* 0x0000000905057227 */ /* 0x000fcc00078e0004 */
[----:B------:R-:W-:Y:S02]  /*0c00*/  IMAD.HI.U32 R8, R5, R6, RZ ;  /* 0x0000000605087227 */ /* 0x000fe400078e00ff */
[----:B------:R-:W0:Y:S02]  /*0c10*/  LDC.64 R4, c[0x0][0x390] ;  /* 0x0000e400ff047b82 */ /* 0x000e240000000a00 */
[----:B------:R-:W-:-:S04]  /*0c20*/  IMAD.MOV R0, RZ, RZ, -R8 ;  /* 0x000000ffff007224 */ /* 0x000fc800078e0a08 */
[----:B------:R-:W-:-:S05]  /*0c30*/  IMAD R0, R7, R0, R6 ;  /* 0x0000000007007224 */ /* 0x000fca00078e0206 */
[----:B------:R-:W-:-:S13]  /*0c40*/  ISETP.GT.U32.AND P1, PT, R7, R0, PT ;  /* 0x000000000700720c */ /* 0x000fda0003f24070 */
[----:B------:R-:W-:Y:S02]  /*0c50*/  @!P1 IMAD.IADD R0, R0, 0x1, -R7 ;  /* 0x0000000100009824 */ /* 0x000fe400078e0a07 */
[----:B------:R-:W-:Y:S01]  /*0c60*/  @!P1 VIADD R8, R8, 0x1 ;  /* 0x0000000108089836 */ /* 0x000fe20000000000 */
[----:B------:R-:W-:Y:S02]  /*0c70*/  ISETP.NE.AND P1, PT, R17, RZ, PT ;  /* 0x000000ff1100720c */ /* 0x000fe40003f25270 */
[----:B------:R-:W-:Y:S02]  /*0c80*/  ISETP.GE.U32.AND P0, PT, R0, R7, PT ;  /* 0x000000070000720c */ /* 0x000fe40003f06070 */
[----:B------:R-:W-:Y:S01]  /*0c90*/  LOP3.LUT R0, R18, R17, RZ, 0x3c, !PT ;  /* 0x0000001112007212 */ /* 0x000fe200078e3cff */
[----:B------:R-:W1:Y:S03]  /*0ca0*/  LDC.64 R6, c[0x0][0x388] ;  /* 0x0000e200ff067b82 */ /* 0x000e660000000a00 */
[----:B------:R-:W-:Y:S01]  /*0cb0*/  ISETP.GE.AND P2, PT, R0, RZ, PT ;  /* 0x000000ff0000720c */ /* 0x000fe20003f46270 */
[----:B------:R-:W-:-:S04]  /*0cc0*/  IMAD R0, R3, UR5, RZ ;  /* 0x0000000503007c24 */ /* 0x000fc8000f8e02ff */
[----:B------:R-:W-:Y:S02]  /*0cd0*/  IMAD.IADD R11, R0, 0x1, R11 ;  /* 0x00000001000b7824 */ /* 0x000fe400078e020b */
[----:B------:R-:W-:Y:S02]  /*0ce0*/  @P0 VIADD R8, R8, 0x1 ;  /* 0x0000000108080836 */ /* 0x000fe40000000000 */
[----:B------:R-:W-:Y:S02]  /*0cf0*/  IMAD.SHL.U32 R11, R11, 0x2, RZ ;  /* 0x000000020b0b7824 */ /* 0x000fe400078e00ff */
[----:B------:R-:W-:Y:S02]  /*0d00*/  IMAD.MOV.U32 R9, RZ, RZ, R8 ;  /* 0x000000ffff097224 */ /* 0x000fe400078e0008 */
[----:B------:R-:W-:Y:S02]  /*0d10*/  VIADD R8, R0, UR6 ;  /* 0x0000000600087c36 */ /* 0x000fe40008000000 */
[----:B------:R-:W-:Y:S01]  /*0d20*/  @!P2 IMAD.MOV R9, RZ, RZ, -R9 ;  /* 0x000000ffff09a224 */ /* 0x000fe200078e0a09 */
[----:B------:R-:W-:Y:S01]  /*0d30*/  @!P1 LOP3.LUT R9, RZ, R17, RZ, 0x33, !PT ;  /* 0x00000011ff099212 */ /* 0x000fe200078e33ff */
[----:B------:R-:W-:-:S02]  /*0d40*/  IMAD R3, R2, R3, R8 ;  /* 0x0000000302037224 */ /* 0x000fc400078e0208 */
[----:B0-----:R-:W-:-:S04]  /*0d50*/  IMAD.WIDE R4, R11, 0x4, R4 ;  /* 0x000000040b047825 */ /* 0x001fc800078e0204 */
[----:B------:R-:W-:Y:S02]  /*0d60*/  IMAD.MOV R0, RZ, RZ, -R9 ;  /* 0x000000ffff007224 */ /* 0x000fe400078e0a09 */
[----:B-1----:R-:W-:-:S04]  /*0d70*/  IMAD.WIDE R6, R3, 0x4, R6 ;  /* 0x0000000403067825 */ /* 0x002fc800078e0206 */
[C---:B------:R-:W-:Y:S01]  /*0d80*/  IMAD R18, R17.reuse, R0, R18 ;  /* 0x0000000011127224 */ /* 0x040fe200078e0212 */
[----:B------:R-:W-:Y:S01]  /*0d90*/  STG.E desc[UR8][R6.64], R13 ;  /* 0x0000000d06007986 */ /* 0x000fe2000c101908 */
[----:B------:R-:W-:Y:S02]  /*0da0*/  IMAD R9, R16, UR5, R9 ;  /* 0x0000000510097c24 */ /* 0x000fe4000f8e0209 */
[----:B------:R-:W-:-:S03]  /*0db0*/  IMAD R17, R17, UR6, R18 ;  /* 0x0000000611117c24 */ /* 0x000fc6000f8e0212 */
[----:B------:R-:W-:Y:S04]  /*0dc0*/  STG.E desc[UR8][R4.64], R9 ;  /* 0x0000000904007986 */ /* 0x000fe8000c101908 */
[----:B------:R-:W-:Y:S01]  /*0dd0*/  STG.E desc[UR8][R4.64+0x4], R17 ;  /* 0x0000041104007986 */ /* 0x000fe2000c101908 */
[----:B------:R-:W-:Y:S05]  /*0de0*/  EXIT ;  /* 0x000000000000794d */ /* 0x000fea0003800000 */
.L_x_7:
        /* <DEDUP_REMOVED lines=9> */
.L_x_9:


//--------------------- .nv.shared.reserved.0     --------------------------
	.section	.nv.shared.reserved.0,"aw",@nobits
	.weak		__nv_reservedSMEM_offset_0_alias
	.size		__nv_reservedSMEM_offset_0_alias, 0, 64
	.other		__nv_reservedSMEM_offset_0_alias,@"STO_CUDA_RESERVED_SHARED STV_DEFAULT"
__nv_reservedSMEM_offset_0_alias:
	.zero		0
	.zero		64


//--------------------- .nv.shared._Z14maxpool_kernelPfS_Piii --------------------------
	.section	.nv.shared._Z14maxpool_kernelPfS_Piii,"aw",@nobits
	.sectionflags	@""
	.align	4
.nv.shared._Z14maxpool_kernelPfS_Piii:
	.zero		3072


//--------------------- .nv.constant0._Z19maxpool_back_kernelPfPiS_ --------------------------
	.section	.nv.constant0._Z19maxpool_back_kernelPfPiS_,"a",@progbits
	.sectionflags	@""
	.align	4
.nv.constant0._Z19maxpool_back_kernelPfPiS_:
	.zero		920


//--------------------- .nv.constant0._Z14maxpool_kernelPfS_Piii --------------------------
	.section	.nv.constant0._Z14maxpool_kernelPfS_Piii,"a",@progbits
	.sectionflags	@""
	.align	4
.nv.constant0._Z14maxpool_kernelPfS_Piii:
	.zero		928


//--------------------- SYMBOLS --------------------------

	.type		.nv.reservedSmem.offset0,@object
	.size		.nv.reservedSmem.offset0,0x4
	.type		.nv.reservedSmem.cap,@object
	.size		.nv.reservedSmem.cap,0x4
